//
// Generated by NVIDIA NVVM Compiler
//
// Compiler Build ID: CL-36424714
// Cuda compilation tools, release 13.0, V13.0.88
// Based on NVVM 20.0.0
//

.version 9.0
.target sm_100
.address_size 64

	// .globl	_Z13increment_gpuPxx

.visible .entry _Z13increment_gpuPxx(
	.param .u64 .ptr .align 1 _Z13increment_gpuPxx_param_0,
	.param .u64 _Z13increment_gpuPxx_param_1
)
{
	.reg .pred 	%p<2>;
	.reg .b32 	%r<5>;
	.reg .b64 	%rd<9>;

	ld.param.u64 	%rd2, [_Z13increment_gpuPxx_param_0];
	ld.param.u64 	%rd3, [_Z13increment_gpuPxx_param_1];
	mov.u32 	%r1, %tid.x;
	mov.u32 	%r2, %ctaid.x;
	mov.u32 	%r3, %ntid.x;
	mad.lo.s32 	%r4, %r2, %r3, %r1;
	cvt.u64.u32 	%rd1, %r4;
	setp.le.s64 	%p1, %rd3, %rd1;
	@%p1 bra 	$L__BB0_2;
	cvta.to.global.u64 	%rd4, %rd2;
	shl.b64 	%rd5, %rd1, 3;
	add.s64 	%rd6, %rd4, %rd5;
	ld.global.u64 	%rd7, [%rd6];
	add.s64 	%rd8, %rd7, 1;
	st.global.u64 	[%rd6], %rd8;
$L__BB0_2:
	ret;

}


// ===== COMPILED SASS (sm_100) =====

	.target	sm_100

	.elftype	@"ET_EXEC"


//--------------------- .note.nv.tkinfo           --------------------------
	.section	.note.nv.tkinfo,"",@"SHT_NOTE"
	.sectionflags	@"SHF_NOTE_NV_TKINFO"
	.tkinfo
        /*0018*/ 	.word	0x00000002
        /*0030*/ 	.string	""
        /*0030*/ 	.string	"ptxas"
        /*0030*/ 	.string	"Cuda compilation tools, release 13.0, V13.0.88"
        /*0030*/ 	.string	"Build cuda_13.0.r13.0/compiler.36424714_0"
        /*0030*/ 	.string	"-arch sm_100 -m 64 "



//--------------------- .note.nv.cuinfo           --------------------------
	.section	.note.nv.cuinfo,"",@"SHT_NOTE"
	.sectionflags	@"SHF_NOTE_NV_CUINFO"
        /*0018*/ 	.short	0x0002
        /*001a*/ 	.short	0x0064
        /*001c*/ 	.short	0x0082
	.zero		2


//--------------------- .nv.info                  --------------------------
	.section	.nv.info,"",@"SHT_CUDA_INFO"
	.align	4


	//----- nvinfo : EIATTR_REGCOUNT
	.align		4
        /*0000*/ 	.byte	0x04, 0x2f
        /*0002*/ 	.short	(.L_1 - .L_0)
	.align		4
.L_0:
        /*0004*/ 	.word	index@(_Z13increment_gpuPxx)
        /*0008*/ 	.word	0x00000008


	//----- nvinfo : EIATTR_FRAME_SIZE
	.align		4
.L_1:
        /*000c*/ 	.byte	0x04, 0x11
        /*000e*/ 	.short	(.L_3 - .L_2)
	.align		4
.L_2:
        /*0010*/ 	.word	index@(_Z13increment_gpuPxx)
        /*0014*/ 	.word	0x00000000


	//----- nvinfo : EIATTR_MIN_STACK_SIZE
	.align		4
.L_3:
        /*0018*/ 	.byte	0x04, 0x12
        /*001a*/ 	.short	(.L_5 - .L_4)
	.align		4
.L_4:
        /*001c*/ 	.word	index@(_Z13increment_gpuPxx)
        /*0020*/ 	.word	0x00000000
.L_5:


//--------------------- .nv.compat                --------------------------
	.section	.nv.compat,"",@"SHT_CUDA_COMPAT_INFO"
	.align	4
        /*0000*/ 	.byte	0x02, 0x09, 0x00, 0x00, 0x02, 0x02, 0x01, 0x00, 0x02, 0x05, 0x05, 0x00, 0x03, 0x07, 0x01, 0x01
        /*0010*/ 	.byte	0x02, 0x03, 0x00, 0x00, 0x02, 0x06, 0x01, 0x00, 0x04, 0x0b, 0x08, 0x00, 0x09, 0x00, 0x00, 0x00
        /*0020*/ 	.byte	0x00, 0x00, 0x00, 0x00


//--------------------- .nv.info._Z13increment_gpuPxx --------------------------
	.section	.nv.info._Z13increment_gpuPxx,"",@"SHT_CUDA_INFO"
	.sectionflags	@""
	.align	4


	//----- nvinfo : EIATTR_CUDA_API_VERSION
	.align		4
        /*0000*/ 	.byte	0x04, 0x37
        /*0002*/ 	.short	(.L_7 - .L_6)
.L_6:
        /*0004*/ 	.word	0x00000082


	//----- nvinfo : EIATTR_KPARAM_INFO
	.align		4
.L_7:
        /*0008*/ 	.byte	0x04, 0x17
        /*000a*/ 	.short	(.L_9 - .L_8)
.L_8:
        /*000c*/ 	.word	0x00000000
        /*0010*/ 	.short	0x0001
        /*0012*/ 	.short	0x0008
        /*0014*/ 	.byte	0x00, 0xf0, 0x21, 0x00


	//----- nvinfo : EIATTR_KPARAM_INFO
	.align		4
.L_9:
        /*0018*/ 	.byte	0x04, 0x17
        /*001a*/ 	.short	(.L_11 - .L_10)
.L_10:
        /*001c*/ 	.word	0x00000000
        /*0020*/ 	.short	0x0000
        /*0022*/ 	.short	0x0000
        /*0024*/ 	.byte	0x00, 0xf5, 0x21, 0x00


	//----- nvinfo : EIATTR_SPARSE_MMA_MASK
	.align		4
.L_11:
        /*0028*/ 	.byte	0x03, 0x50
        /*002a*/ 	.short	0x0000


	//----- nvinfo : EIATTR_MAXREG_COUNT
	.align		4
        /*002c*/ 	.byte	0x03, 0x1b
        /*002e*/ 	.short	0x00ff


	//----- nvinfo : EIATTR_MERCURY_ISA_VERSION
	.align		4
        /*0030*/ 	.byte	0x03, 0x5f
        /*0032*/ 	.short	0x0101


	//----- nvinfo : EIATTR_VRC_CTA_INIT_COUNT
	.align		4
        /*0034*/ 	.byte	0x02, 0x4a
	.zero		1
	.zero		1


	//----- nvinfo : EIATTR_EXIT_INSTR_OFFSETS
	.align		4
        /*0038*/ 	.byte	0x04, 0x1c
        /*003a*/ 	.short	(.L_13 - .L_12)


	//   ....[0]....
.L_12:
        /*003c*/ 	.word	0x00000080


	//   ....[1]....
        /*0040*/ 	.word	0x00000110


	//----- nvinfo : EIATTR_CBANK_PARAM_SIZE
	.align		4
.L_13:
        /*0044*/ 	.byte	0x03, 0x19
        /*0046*/ 	.short	0x0010


	//----- nvinfo : EIATTR_PARAM_CBANK
	.align		4
        /*0048*/ 	.byte	0x04, 0x0a
        /*004a*/ 	.short	(.L_15 - .L_14)
	.align		4
.L_14:
        /*004c*/ 	.word	index@(.nv.constant0._Z13increment_gpuPxx)
        /*0050*/ 	.short	0x0380
        /*0052*/ 	.short	0x0010


	//----- nvinfo : EIATTR_SW_WAR
	.align		4
.L_15:
        /*0054*/ 	.byte	0x04, 0x36
        /*0056*/ 	.short	(.L_17 - .L_16)
.L_16:
        /*0058*/ 	.word	0x00000008
.L_17:


//--------------------- .nv.callgraph             --------------------------
	.section	.nv.callgraph,"",@"SHT_CUDA_CALLGRAPH"
	.align	4
	.sectionentsize	8
	.align		4
        /*0000*/ 	.word	0x00000000
	.align		4
        /*0004*/ 	.word	0xffffffff
	.align		4
        /*0008*/ 	.word	0x00000000
	.align		4
        /*000c*/ 	.word	0xfffffffe
	.align		4
        /*0010*/ 	.word	0x00000000
	.align		4
        /*0014*/ 	.word	0xfffffffd
	.align		4
        /*0018*/ 	.word	0x00000000
	.align		4
        /*001c*/ 	.word	0xfffffffc


//--------------------- .text._Z13increment_gpuPxx --------------------------
	.section	.text._Z13increment_gpuPxx,"ax",@progbits
	.align	128
        .global         _Z13increment_gpuPxx
        .type           _Z13increment_gpuPxx,@function
        .size           _Z13increment_gpuPxx,(.L_x_1 - _Z13increment_gpuPxx)
        .other          _Z13increment_gpuPxx,@"STO_CUDA_ENTRY STV_DEFAULT"
_Z13increment_gpuPxx:
.text._Z13increment_gpuPxx:
[----:B------:R-:W-:Y:S01]  /*0000*/  LDC R1, c[0x0][0x37c] ;  /* 0x0000df00ff017b82 */ /* 0x000fe20000000800 */
[----:B------:R-:W0:Y:S07]  /*0010*/  S2R R0, SR_TID.X ;  /* 0x0000000000007919 */ /* 0x000e2e0000002100 */
[----:B------:R-:W0:Y:S01]  /*0020*/  S2UR UR4, SR_CTAID.X ;  /* 0x00000000000479c3 */ /* 0x000e220000002500 */
[----:B------:R-:W1:Y:S07]  /*0030*/  LDCU.64 UR6, c[0x0][0x388] ;  /* 0x00007100ff0677ac */ /* 0x000e6e0008000a00 */
[----:B------:R-:W0:Y:S02]  /*0040*/  LDC R3, c[0x0][0x360] ;  /* 0x0000d800ff037b82 */ /* 0x000e240000000800 */
[----:B0-----:R-:W-:-:S05]  /*0050*/  IMAD R0, R3, UR4, R0 ;  /* 0x0000000403007c24 */ /* 0x001fca000f8e0200 */
[----:B-1----:R-:W-:-:S04]  /*0060*/  ISETP.GE.U32.AND P0, PT, R0, UR6, PT ;  /* 0x0000000600007c0c */ /* 0x002fc8000bf06070 */
[----:B------:R-:W-:-:S13]  /*0070*/  ISETP.GE.AND.EX P0, PT, RZ, UR7, PT, P0 ;  /* 0x00000007ff007c0c */ /* 0x000fda000bf06300 */
[----:B------:R-:W-:Y:S05]  /*0080*/  @P0 EXIT ;  /* 0x000000000000094d */ /* 0x000fea0003800000 */
[----:B------:R-:W0:Y:S01]  /*0090*/  LDCU.64 UR6, c[0x0][0x380] ;  /* 0x00007000ff0677ac */ /* 0x000e220008000a00 */
[----:B------:R-:W1:Y:S01]  /*00a0*/  LDCU.64 UR4, c[0x0][0x358] ;  /* 0x00006b00ff0477ac */ /* 0x000e620008000a00 */
[----:B0-----:R-:W-:-:S04]  /*00b0*/  LEA R2, P0, R0, UR6, 0x3 ;  /* 0x0000000600027c11 */ /* 0x001fc8000f8018ff */
[----:B------:R-:W-:-:S05]  /*00c0*/  LEA.HI.X R3, R0, UR7, RZ, 0x3, P0 ;  /* 0x0000000700037c11 */ /* 0x000fca00080f1cff */
[----:B-1----:R-:W2:Y:S02]  /*00d0*/  LDG.E.64 R4, desc[UR4][R2.64] ;  /* 0x0000000402047981 */ /* 0x002ea4000c1e1b00 */
[----:B--2---:R-:W-:-:S05]  /*00e0*/  IADD3 R4, P0, PT, R4, 0x1, RZ ;  /* 0x0000000104047810 */ /* 0x004fca0007f1e0ff */
[----:B------:R-:W-:-:S05]  /*00f0*/  IMAD.X R5, RZ, RZ, R5, P0 ;  /* 0x000000ffff057224 */ /* 0x000fca00000e0605 */
[----:B------:R-:W-:Y:S01]  /*0100*/  STG.E.64 desc[UR4][R2.64], R4 ;  /* 0x0000000402007986 */ /* 0x000fe2000c101b04 */
[----:B------:R-:W-:Y:S05]  /*0110*/  EXIT ;  /* 0x000000000000794d */ /* 0x000fea0003800000 */
.L_x_0:
[----:B------:R-:W-:-:S00]  /*0120*/  BRA `(.L_x_0) ;  /* 0xfffffffc00fc7947 */ /* 0x000fc0000383ffff */
[----:B------:R-:W-:-:S00]  /*0130*/  NOP ;  /* 0x0000000000007918 */ /* 0x000fc00000000000 */
        /* <DEDUP_REMOVED lines=12> */
.L_x_1:


//--------------------- .nv.shared.reserved.0     --------------------------
	.section	.nv.shared.reserved.0,"aw",@nobits
	.weak		__nv_reservedSMEM_offset_0_alias
	.size		__nv_reservedSMEM_offset_0_alias, 0, 64
	.other		__nv_reservedSMEM_offset_0_alias,@"STO_CUDA_RESERVED_SHARED STV_DEFAULT"
__nv_reservedSMEM_offset_0_alias:
	.zero		0
	.zero		64


//--------------------- .nv.constant0._Z13increment_gpuPxx --------------------------
	.section	.nv.constant0._Z13increment_gpuPxx,"a",@progbits
	.sectionflags	@""
	.align	4
.nv.constant0._Z13increment_gpuPxx:
	.zero		912


//--------------------- SYMBOLS --------------------------

	.type		.nv.reservedSmem.offset0,@object
	.size		.nv.reservedSmem.offset0,0x4
